	.headerflags	@"EF_CUDA_TEXMODE_UNIFIED EF_CUDA_64BIT_ADDRESS EF_CUDA_ACCELERATORS EF_CUDA_SM90 EF_CUDA_VIRTUAL_SM(EF_CUDA_SM90)"
	.elftype	@"ET_EXEC"


//--------------------- .nv.info                  --------------------------
	.section	.nv.info,"",@"SHT_CUDA_INFO"
	.align	4


	//----- nvinfo : EIATTR_REGCOUNT
	.align		4
        /*0000*/ 	.byte	0x04, 0x2f
        /*0002*/ 	.short	(.L_1 - .L_0)
	.align		4
.L_0:
        /*0004*/ 	.word	index@(triton_poi_fused_convolution_relu_threshold_backward_54)
        /*0008*/ 	.word	0x0000000c


	//----- nvinfo : EIATTR_MIN_STACK_SIZE
	.align		4
.L_1:
        /*000c*/ 	.byte	0x04, 0x12
        /*000e*/ 	.short	(.L_3 - .L_2)
	.align		4
.L_2:
        /*0010*/ 	.word	index@(triton_poi_fused_convolution_relu_threshold_backward_54)
        /*0014*/ 	.word	0x00000000


	//----- nvinfo : EIATTR_FRAME_SIZE
	.align		4
.L_3:
        /*0018*/ 	.byte	0x04, 0x11
        /*001a*/ 	.short	(.L_5 - .L_4)
	.align		4
.L_4:
        /*001c*/ 	.word	index@(triton_poi_fused_convolution_relu_threshold_backward_54)
        /*0020*/ 	.word	0x00000000


	//----- nvinfo : EIATTR_MIN_STACK_SIZE
	.align		4
.L_5:
        /*0024*/ 	.byte	0x04, 0x12
        /*0026*/ 	.short	(.L_7 - .L_6)
	.align		4
.L_6:
        /*0028*/ 	.word	index@(triton_poi_fused_convolution_relu_threshold_backward_54)
        /*002c*/ 	.word	0x00000000
.L_7:


//--------------------- .nv.info.triton_poi_fused_convolution_relu_threshold_backward_54 --------------------------
	.section	.nv.info.triton_poi_fused_convolution_relu_threshold_backward_54,"",@"SHT_CUDA_INFO"
	.sectionflags	@""
	.align	4


	//----- nvinfo : EIATTR_CUDA_API_VERSION
	.align		4
        /*0000*/ 	.byte	0x04, 0x37
        /*0002*/ 	.short	(.L_9 - .L_8)
.L_8:
        /*0004*/ 	.word	0x0000007c


	//----- nvinfo : EIATTR_KPARAM_INFO
	.align		4
.L_9:
        /*0008*/ 	.byte	0x04, 0x17
        /*000a*/ 	.short	(.L_11 - .L_10)
.L_10:
        /*000c*/ 	.word	0x00000000
        /*0010*/ 	.short	0x0003
        /*0012*/ 	.short	0x0018
        /*0014*/ 	.byte	0x00, 0xf0, 0x11, 0x00


	//----- nvinfo : EIATTR_KPARAM_INFO
	.align		4
.L_11:
        /*0018*/ 	.byte	0x04, 0x17
        /*001a*/ 	.short	(.L_13 - .L_12)
.L_12:
        /*001c*/ 	.word	0x00000000
        /*0020*/ 	.short	0x0002
        /*0022*/ 	.short	0x0010
        /*0024*/ 	.byte	0x00, 0xf4, 0x21, 0x00


	//----- nvinfo : EIATTR_KPARAM_INFO
	.align		4
.L_13:
        /*0028*/ 	.byte	0x04, 0x17
        /*002a*/ 	.short	(.L_15 - .L_14)
.L_14:
        /*002c*/ 	.word	0x00000000
        /*0030*/ 	.short	0x0001
        /*0032*/ 	.short	0x0008
        /*0034*/ 	.byte	0x00, 0xf4, 0x21, 0x00


	//----- nvinfo : EIATTR_KPARAM_INFO
	.align		4
.L_15:
        /*0038*/ 	.byte	0x04, 0x17
        /*003a*/ 	.short	(.L_17 - .L_16)
.L_16:
        /*003c*/ 	.word	0x00000000
        /*0040*/ 	.short	0x0000
        /*0042*/ 	.short	0x0000
        /*0044*/ 	.byte	0x00, 0xf4, 0x21, 0x00


	//----- nvinfo : EIATTR_SPARSE_MMA_MASK
	.align		4
.L_17:
        /*0048*/ 	.byte	0x03, 0x50
        /*004a*/ 	.short	0x0000


	//----- nvinfo : EIATTR_MAXREG_COUNT
	.align		4
        /*004c*/ 	.byte	0x03, 0x1b
        /*004e*/ 	.short	0x00ff


	//----- nvinfo : EIATTR_EXIT_INSTR_OFFSETS
	.align		4
        /*0050*/ 	.byte	0x04, 0x1c
        /*0052*/ 	.short	(.L_19 - .L_18)


	//   ....[0]....
.L_18:
        /*0054*/ 	.word	0x00000210


	//----- nvinfo : EIATTR_REQNTID
	.align		4
.L_19:
        /*0058*/ 	.byte	0x04, 0x10
        /*005a*/ 	.short	(.L_21 - .L_20)
.L_20:
        /*005c*/ 	.word	0x00000080
        /*0060*/ 	.word	0x00000001
        /*0064*/ 	.word	0x00000001


	//----- nvinfo : EIATTR_CBANK_PARAM_SIZE
	.align		4
.L_21:
        /*0068*/ 	.byte	0x03, 0x19
        /*006a*/ 	.short	0x001c


	//----- nvinfo : EIATTR_PARAM_CBANK
	.align		4
        /*006c*/ 	.byte	0x04, 0x0a
        /*006e*/ 	.short	(.L_23 - .L_22)
	.align		4
.L_22:
        /*0070*/ 	.word	index@(.nv.constant0.triton_poi_fused_convolution_relu_threshold_backward_54)
        /*0074*/ 	.short	0x0210
        /*0076*/ 	.short	0x001c


	//----- nvinfo : EIATTR_SW_WAR
	.align		4
.L_23:
        /*0078*/ 	.byte	0x04, 0x36
        /*007a*/ 	.short	(.L_25 - .L_24)
.L_24:
        /*007c*/ 	.word	0x00000008
.L_25:


//--------------------- .nv.callgraph             --------------------------
	.section	.nv.callgraph,"",@"SHT_CUDA_CALLGRAPH"
	.align	4
	.sectionentsize	8
	.align		4
        /*0000*/ 	.word	0x00000000
	.align		4
        /*0004*/ 	.word	0xffffffff
	.align		4
        /*0008*/ 	.word	0x00000000
	.align		4
        /*000c*/ 	.word	0xfffffffe
	.align		4
        /*0010*/ 	.word	0x00000000
	.align		4
        /*0014*/ 	.word	0xfffffffd
	.align		4
        /*0018*/ 	.word	0x00000000
	.align		4
        /*001c*/ 	.word	0xfffffffc


//--------------------- .text.triton_poi_fused_convolution_relu_threshold_backward_54 --------------------------
	.section	.text.triton_poi_fused_convolution_relu_threshold_backward_54,"ax",@progbits
	.align	128
        .global         triton_poi_fused_convolution_relu_threshold_backward_54
        .type           triton_poi_fused_convolution_relu_threshold_backward_54,@function
        .size           triton_poi_fused_convolution_relu_threshold_backward_54,(.L_x_1 - triton_poi_fused_convolution_relu_threshold_backward_54)
        .other          triton_poi_fused_convolution_relu_threshold_backward_54,@"STO_CUDA_ENTRY STV_DEFAULT"
triton_poi_fused_convolution_relu_threshold_backward_54:
.text.triton_poi_fused_convolution_relu_threshold_backward_54:
[----:B------:R-:W-:Y:S01]  /*0000*/  LDC R1, c[0x0][0x28] ;  /* 0x00000a00ff017b82 */ /* 0x000fe20000000800 */
[----:B------:R-:W1:Y:S07]  /*0010*/  S2R R0, SR_TID.X ;  /* 0x0000000000007919 */ /* 0x000e6e0000002100 */
[----:B------:R-:W2:Y:S01]  /*0020*/  LDC.64 R2, c[0x0][0x210] ;  /* 0x00008400ff027b82 */ /* 0x000ea20000000a00 */
[----:B------:R-:W-:Y:S01]  /*0030*/  ULDC.64 UR4, c[0x0][0x208] ;  /* 0x0000820000047ab9 */ /* 0x000fe20000000a00 */
[----:B------:R-:W-:Y:S01]  /*0040*/  ULDC.64 UR6, c[0x0][0x220] ;  /* 0x0000880000067ab9 */ /* 0x000fe20000000a00 */
[----:B------:R-:W3:Y:S05]  /*0050*/  S2R R7, SR_CTAID.X ;  /* 0x0000000000077919 */ /* 0x000eea0000002500 */
[----:B------:R-:W4:Y:S01]  /*0060*/  LDC.64 R4, c[0x0][0x218] ;  /* 0x00008600ff047b82 */ /* 0x000f220000000a00 */
[----:B-1----:R-:W-:Y:S01]  /*0070*/  IMAD.SHL.U32 R0, R0, 0x2, RZ ;  /* 0x0000000200007824 */ /* 0x002fe200078e00ff */
[----:B---3--:R-:W-:-:S04]  /*0080*/  SHF.R.S32.HI R6, RZ, 0x17, R7 ;  /* 0x00000017ff067819 */ /* 0x008fc80000011407 */
[----:B------:R-:W-:-:S05]  /*0090*/  LOP3.LUT R0, R0, 0xfe, RZ, 0xc0, !PT ;  /* 0x000000fe00007812 */ /* 0x000fca00078ec0ff */
[----:B------:R-:W-:Y:S01]  /*00a0*/  IMAD R7, R7, 0x100, R0 ;  /* 0x0000010007077824 */ /* 0x000fe200078e0200 */
[----:B------:R-:W-:-:S03]  /*00b0*/  SGXT R0, R6, 0x1 ;  /* 0x000000010600781a */ /* 0x000fc60000000200 */
[----:B--2---:R-:W-:Y:S01]  /*00c0*/  IMAD.WIDE R2, R7, 0x4, R2 ;  /* 0x0000000407027825 */ /* 0x004fe200078e0202 */
[----:B------:R-:W-:-:S04]  /*00d0*/  LEA.HI R0, R0, R7, RZ, 0x8 ;  /* 0x0000000700007211 */ /* 0x000fc800078f40ff */
[----:B------:R-:W-:Y:S01]  /*00e0*/  LOP3.LUT R0, R0, 0xffffff00, RZ, 0xc0, !PT ;  /* 0xffffff0000007812 */ /* 0x000fe200078ec0ff */
[----:B------:R-:W2:Y:S04]  /*00f0*/  LDG.E.64 R2, desc[UR4][R2.64] ;  /* 0x0000000402027981 */ /* 0x000ea8000c1e1b00 */
[----:B------:R-:W-:-:S04]  /*0100*/  IMAD.IADD R9, R7, 0x1, -R0 ;  /* 0x0000000107097824 */ /* 0x000fc800078e0a00 */
[----:B----4-:R-:W-:-:S06]  /*0110*/  IMAD.WIDE R4, R9, 0x4, R4 ;  /* 0x0000000409047825 */ /* 0x010fcc00078e0204 */
[----:B------:R-:W2:Y:S02]  /*0120*/  LDG.E.EL.64 R4, desc[UR4][R4.64] ;  /* 0x0000000404047981 */ /* 0x000ea4000c2e1b00 */
[C---:B--2---:R-:W-:Y:S01]  /*0130*/  FADD R0, R2.reuse, R4 ;  /* 0x0000000402007221 */ /* 0x044fe20000000000 */
[C---:B------:R-:W-:Y:S01]  /*0140*/  FADD R6, R3.reuse, R5 ;  /* 0x0000000503067221 */ /* 0x040fe20000000000 */
[----:B------:R-:W-:Y:S02]  /*0150*/  FSETP.GEU.AND P1, PT, R2, -R4, PT ;  /* 0x800000040200720b */ /* 0x000fe40003f2e000 */
[----:B------:R-:W-:Y:S02]  /*0160*/  FSETP.GEU.AND P0, PT, R3, -R5, PT ;  /* 0x800000050300720b */ /* 0x000fe40003f0e000 */
[----:B------:R-:W-:Y:S02]  /*0170*/  FSEL R0, R0, RZ, P1 ;  /* 0x000000ff00007208 */ /* 0x000fe40000800000 */
[----:B------:R-:W-:-:S02]  /*0180*/  FSEL R6, R6, RZ, P0 ;  /* 0x000000ff06067208 */ /* 0x000fc40000000000 */
[----:B------:R-:W-:Y:S02]  /*0190*/  FSETP.GTU.AND P1, PT, R0, RZ, PT ;  /* 0x000000ff0000720b */ /* 0x000fe40003f2c000 */
[----:B------:R-:W-:Y:S02]  /*01a0*/  FSETP.GTU.AND P0, PT, R6, RZ, PT ;  /* 0x000000ff0600720b */ /* 0x000fe40003f0c000 */
[----:B------:R-:W-:Y:S02]  /*01b0*/  SEL R0, RZ, 0x1, P1 ;  /* 0x00000001ff007807 */ /* 0x000fe40000800000 */
[----:B------:R-:W-:Y:S02]  /*01c0*/  SEL R5, RZ, 0x100, P0 ;  /* 0x00000100ff057807 */ /* 0x000fe40000000000 */
[----:B------:R-:W-:-:S03]  /*01d0*/  IADD3 R2, P2, R7, UR6, RZ ;  /* 0x0000000607027c10 */ /* 0x000fc6000ff5e0ff */
[----:B------:R-:W-:Y:S01]  /*01e0*/  IMAD.IADD R5, R0, 0x1, R5 ;  /* 0x0000000100057824 */ /* 0x000fe200078e0205 */
[----:B------:R-:W-:-:S05]  /*01f0*/  LEA.HI.X.SX32 R3, R7, UR7, 0x1, P2 ;  /* 0x0000000707037c11 */ /* 0x000fca00090f0eff */
[----:B------:R-:W-:Y:S01]  /*0200*/  STG.E.U16 desc[UR4][R2.64], R5 ;  /* 0x0000000502007986 */ /* 0x000fe2000c101504 */
[----:B------:R-:W-:Y:S05]  /*0210*/  EXIT ;  /* 0x000000000000794d */ /* 0x000fea0003800000 */
.L_x_0:
[----:B------:R-:W-:-:S00]  /*0220*/  BRA `(.L_x_0) ;  /* 0xfffffffc00fc7947 */ /* 0x000fc0000383ffff */
[----:B------:R-:W-:-:S00]  /*0230*/  NOP ;  /* 0x0000000000007918 */ /* 0x000fc00000000000 */
        /* <DEDUP_REMOVED lines=12> */
.L_x_1:


//--------------------- .nv.constant0.triton_poi_fused_convolution_relu_threshold_backward_54 --------------------------
	.section	.nv.constant0.triton_poi_fused_convolution_relu_threshold_backward_54,"a",@progbits
	.sectionflags	@""
	.align	4
.nv.constant0.triton_poi_fused_convolution_relu_threshold_backward_54:
	.zero		556
